	.headerflags	@"EF_CUDA_TEXMODE_UNIFIED EF_CUDA_64BIT_ADDRESS EF_CUDA_ACCELERATORS EF_CUDA_SM90 EF_CUDA_VIRTUAL_SM(EF_CUDA_SM90)"
	.elftype	@"ET_EXEC"


//--------------------- .nv.info                  --------------------------
	.section	.nv.info,"",@"SHT_CUDA_INFO"
	.align	4


	//----- nvinfo : EIATTR_REGCOUNT
	.align		4
        /*0000*/ 	.byte	0x04, 0x2f
        /*0002*/ 	.short	(.L_3 - .L_2)
	.align		4
.L_2:
        /*0004*/ 	.word	index@(triton_poi_fused__native_batch_norm_legit_no_training_add_leaky_relu_10)
        /*0008*/ 	.word	0x00000028


	//----- nvinfo : EIATTR_MIN_STACK_SIZE
	.align		4
.L_3:
        /*000c*/ 	.byte	0x04, 0x12
        /*000e*/ 	.short	(.L_5 - .L_4)
	.align		4
.L_4:
        /*0010*/ 	.word	index@(triton_poi_fused__native_batch_norm_legit_no_training_add_leaky_relu_10)
        /*0014*/ 	.word	0x00000000


	//----- nvinfo : EIATTR_FRAME_SIZE
	.align		4
.L_5:
        /*0018*/ 	.byte	0x04, 0x11
        /*001a*/ 	.short	(.L_7 - .L_6)
	.align		4
.L_6:
        /*001c*/ 	.word	index@(triton_poi_fused__native_batch_norm_legit_no_training_add_leaky_relu_10)
        /*0020*/ 	.word	0x00000000


	//----- nvinfo : EIATTR_MIN_STACK_SIZE
	.align		4
.L_7:
        /*0024*/ 	.byte	0x04, 0x12
        /*0026*/ 	.short	(.L_9 - .L_8)
	.align		4
.L_8:
        /*0028*/ 	.word	index@(triton_poi_fused__native_batch_norm_legit_no_training_add_leaky_relu_10)
        /*002c*/ 	.word	0x00000000
.L_9:


//--------------------- .nv.info.triton_poi_fused__native_batch_norm_legit_no_training_add_leaky_relu_10 --------------------------
	.section	.nv.info.triton_poi_fused__native_batch_norm_legit_no_training_add_leaky_relu_10,"",@"SHT_CUDA_INFO"
	.sectionflags	@""
	.align	4


	//----- nvinfo : EIATTR_CUDA_API_VERSION
	.align		4
        /*0000*/ 	.byte	0x04, 0x37
        /*0002*/ 	.short	(.L_11 - .L_10)
.L_10:
        /*0004*/ 	.word	0x0000007c


	//----- nvinfo : EIATTR_KPARAM_INFO
	.align		4
.L_11:
        /*0008*/ 	.byte	0x04, 0x17
        /*000a*/ 	.short	(.L_13 - .L_12)
.L_12:
        /*000c*/ 	.word	0x00000000
        /*0010*/ 	.short	0x0008
        /*0012*/ 	.short	0x003c
        /*0014*/ 	.byte	0x00, 0xf0, 0x11, 0x00


	//----- nvinfo : EIATTR_KPARAM_INFO
	.align		4
.L_13:
        /*0018*/ 	.byte	0x04, 0x17
        /*001a*/ 	.short	(.L_15 - .L_14)
.L_14:
        /*001c*/ 	.word	0x00000000
        /*0020*/ 	.short	0x0007
        /*0022*/ 	.short	0x0038
        /*0024*/ 	.byte	0x00, 0xf0, 0x11, 0x00


	//----- nvinfo : EIATTR_KPARAM_INFO
	.align		4
.L_15:
        /*0028*/ 	.byte	0x04, 0x17
        /*002a*/ 	.short	(.L_17 - .L_16)
.L_16:
        /*002c*/ 	.word	0x00000000
        /*0030*/ 	.short	0x0006
        /*0032*/ 	.short	0x0030
        /*0034*/ 	.byte	0x00, 0xf4, 0x21, 0x00


	//----- nvinfo : EIATTR_KPARAM_INFO
	.align		4
.L_17:
        /*0038*/ 	.byte	0x04, 0x17
        /*003a*/ 	.short	(.L_19 - .L_18)
.L_18:
        /*003c*/ 	.word	0x00000000
        /*0040*/ 	.short	0x0005
        /*0042*/ 	.short	0x0028
        /*0044*/ 	.byte	0x00, 0xf4, 0x21, 0x00


	//----- nvinfo : EIATTR_KPARAM_INFO
	.align		4
.L_19:
        /*0048*/ 	.byte	0x04, 0x17
        /*004a*/ 	.short	(.L_21 - .L_20)
.L_20:
        /*004c*/ 	.word	0x00000000
        /*0050*/ 	.short	0x0004
        /*0052*/ 	.short	0x0020
        /*0054*/ 	.byte	0x00, 0xf4, 0x21, 0x00


	//----- nvinfo : EIATTR_KPARAM_INFO
	.align		4
.L_21:
        /*0058*/ 	.byte	0x04, 0x17
        /*005a*/ 	.short	(.L_23 - .L_22)
.L_22:
        /*005c*/ 	.word	0x00000000
        /*0060*/ 	.short	0x0003
        /*0062*/ 	.short	0x0018
        /*0064*/ 	.byte	0x00, 0xf4, 0x21, 0x00


	//----- nvinfo : EIATTR_KPARAM_INFO
	.align		4
.L_23:
        /*0068*/ 	.byte	0x04, 0x17
        /*006a*/ 	.short	(.L_25 - .L_24)
.L_24:
        /*006c*/ 	.word	0x00000000
        /*0070*/ 	.short	0x0002
        /*0072*/ 	.short	0x0010
        /*0074*/ 	.byte	0x00, 0xf4, 0x21, 0x00


	//----- nvinfo : EIATTR_KPARAM_INFO
	.align		4
.L_25:
        /*0078*/ 	.byte	0x04, 0x17
        /*007a*/ 	.short	(.L_27 - .L_26)
.L_26:
        /*007c*/ 	.word	0x00000000
        /*0080*/ 	.short	0x0001
        /*0082*/ 	.short	0x0008
        /*0084*/ 	.byte	0x00, 0xf4, 0x21, 0x00


	//----- nvinfo : EIATTR_KPARAM_INFO
	.align		4
.L_27:
        /*0088*/ 	.byte	0x04, 0x17
        /*008a*/ 	.short	(.L_29 - .L_28)
.L_28:
        /*008c*/ 	.word	0x00000000
        /*0090*/ 	.short	0x0000
        /*0092*/ 	.short	0x0000
        /*0094*/ 	.byte	0x00, 0xf4, 0x21, 0x00


	//----- nvinfo : EIATTR_SPARSE_MMA_MASK
	.align		4
.L_29:
        /*0098*/ 	.byte	0x03, 0x50
        /*009a*/ 	.short	0x0000


	//----- nvinfo : EIATTR_MAXREG_COUNT
	.align		4
        /*009c*/ 	.byte	0x03, 0x1b
        /*009e*/ 	.short	0x00ff


	//----- nvinfo : EIATTR_EXIT_INSTR_OFFSETS
	.align		4
        /*00a0*/ 	.byte	0x04, 0x1c
        /*00a2*/ 	.short	(.L_31 - .L_30)


	//   ....[0]....
.L_30:
        /*00a4*/ 	.word	0x000012a0


	//   ....[1]....
        /*00a8*/ 	.word	0x000012f0


	//----- nvinfo : EIATTR_REQNTID
	.align		4
.L_31:
        /*00ac*/ 	.byte	0x04, 0x10
        /*00ae*/ 	.short	(.L_33 - .L_32)
.L_32:
        /*00b0*/ 	.word	0x00000100
        /*00b4*/ 	.word	0x00000001
        /*00b8*/ 	.word	0x00000001


	//----- nvinfo : EIATTR_CBANK_PARAM_SIZE
	.align		4
.L_33:
        /*00bc*/ 	.byte	0x03, 0x19
        /*00be*/ 	.short	0x0040


	//----- nvinfo : EIATTR_PARAM_CBANK
	.align		4
        /*00c0*/ 	.byte	0x04, 0x0a
        /*00c2*/ 	.short	(.L_35 - .L_34)
	.align		4
.L_34:
        /*00c4*/ 	.word	index@(.nv.constant0.triton_poi_fused__native_batch_norm_legit_no_training_add_leaky_relu_10)
        /*00c8*/ 	.short	0x0210
        /*00ca*/ 	.short	0x0040


	//----- nvinfo : EIATTR_SW_WAR
	.align		4
.L_35:
        /*00cc*/ 	.byte	0x04, 0x36
        /*00ce*/ 	.short	(.L_37 - .L_36)
.L_36:
        /*00d0*/ 	.word	0x00000008
.L_37:


//--------------------- .nv.callgraph             --------------------------
	.section	.nv.callgraph,"",@"SHT_CUDA_CALLGRAPH"
	.align	4
	.sectionentsize	8
	.align		4
        /*0000*/ 	.word	0x00000000
	.align		4
        /*0004*/ 	.word	0xffffffff
	.align		4
        /*0008*/ 	.word	0x00000000
	.align		4
        /*000c*/ 	.word	0xfffffffe
	.align		4
        /*0010*/ 	.word	0x00000000
	.align		4
        /*0014*/ 	.word	0xfffffffd
	.align		4
        /*0018*/ 	.word	0x00000000
	.align		4
        /*001c*/ 	.word	0xfffffffc


//--------------------- .nv.constant4             --------------------------
	.section	.nv.constant4,"a",@progbits
	.align	8
	.align		8
.nv.constant4:
        /*0000*/ 	.dword	_$_str
	.align		8
        /*0008*/ 	.dword	_$_str_$_2


//--------------------- .text.triton_poi_fused__native_batch_norm_legit_no_training_add_leaky_relu_10 --------------------------
	.section	.text.triton_poi_fused__native_batch_norm_legit_no_training_add_leaky_relu_10,"ax",@progbits
	.sectionflags	@"SHF_BARRIERS=1"
	.align	128
        .global         triton_poi_fused__native_batch_norm_legit_no_training_add_leaky_relu_10
        .type           triton_poi_fused__native_batch_norm_legit_no_training_add_leaky_relu_10,@function
        .size           triton_poi_fused__native_batch_norm_legit_no_training_add_leaky_relu_10,(.L_x_1 - triton_poi_fused__native_batch_norm_legit_no_training_add_leaky_relu_10)
        .other          triton_poi_fused__native_batch_norm_legit_no_training_add_leaky_relu_10,@"STO_CUDA_ENTRY STV_DEFAULT"
triton_poi_fused__native_batch_norm_legit_no_training_add_leaky_relu_10:
.text.triton_poi_fused__native_batch_norm_legit_no_training_add_leaky_relu_10:
[----:B------:R-:W0:Y:S01]  /*0000*/  LDC R1, c[0x0][0x28] ;  /* 0x00000a00ff017b82 */ /* 0x000e220000000800 */
[----:B------:R-:W1:Y:S07]  /*0010*/  S2R R37, SR_TID.X ;  /* 0x0000000000257919 */ /* 0x000e6e0000002100 */
[----:B------:R-:W2:Y:S01]  /*0020*/  LDC.64 R2, c[0x0][0x210] ;  /* 0x00008400ff027b82 */ /* 0x000ea20000000a00 */
[----:B------:R-:W-:Y:S01]  /*0030*/  CS2R R8, SRZ ;  /* 0x0000000000087805 */ /* 0x000fe2000001ff00 */
[----:B------:R-:W3:Y:S01]  /*0040*/  S2R R36, SR_CTAID.X ;  /* 0x0000000000247919 */ /* 0x000ee20000002500 */
[----:B------:R-:W4:Y:S01]  /*0050*/  S2R R5, SR_CTAID.Y ;  /* 0x0000000000057919 */ /* 0x000f220000002600 */
[----:B------:R-:W-:-:S02]  /*0060*/  CS2R R10, SRZ ;  /* 0x00000000000a7805 */ /* 0x000fc4000001ff00 */
[----:B------:R-:W-:Y:S01]  /*0070*/  CS2R R6, SRZ ;  /* 0x0000000000067805 */ /* 0x000fe2000001ff00 */
[----:B------:R-:W-:Y:S01]  /*0080*/  ULDC.64 UR6, c[0x0][0x208] ;  /* 0x0000820000067ab9 */ /* 0x000fe20000000a00 */
[----:B------:R-:W5:Y:S01]  /*0090*/  LDC.64 R20, c[0x0][0x218] ;  /* 0x00008600ff147b82 */ /* 0x000f620000000a00 */
[----:B------:R-:W-:Y:S02]  /*00a0*/  CS2R R12, SRZ ;  /* 0x00000000000c7805 */ /* 0x000fe4000001ff00 */
[----:B------:R-:W-:Y:S02]  /*00b0*/  CS2R R14, SRZ ;  /* 0x00000000000e7805 */ /* 0x000fe4000001ff00 */
[----:B-1----:R-:W-:Y:S02]  /*00c0*/  SHF.R.U32.HI R4, RZ, 0x2, R37 ;  /* 0x00000002ff047819 */ /* 0x002fe40000011625 */
[----:B------:R-:W-:Y:S02]  /*00d0*/  SHF.L.U32 R35, R37, 0x2, RZ ;  /* 0x0000000225237819 */ /* 0x000fe400000006ff */
[----:B---3--:R-:W-:-:S02]  /*00e0*/  SHF.L.U32 R36, R36, 0x4, RZ ;  /* 0x0000000424247819 */ /* 0x008fc400000006ff */
[----:B------:R-:W-:Y:S02]  /*00f0*/  SGXT.U32 R4, R4, 0x6 ;  /* 0x000000060404781a */ /* 0x000fe40000000000 */
[----:B------:R-:W-:Y:S02]  /*0100*/  LOP3.LUT R0, R36, 0xc, R35, 0xf8, !PT ;  /* 0x0000000c24007812 */ /* 0x000fe400078ef823 */
[----:B----4-:R-:W-:Y:S02]  /*0110*/  PRMT R23, R4, 0x6540, R5 ;  /* 0x0000654004177816 */ /* 0x010fe40000000005 */
[----:B------:R-:W-:Y:S02]  /*0120*/  ISETP.GE.AND P0, PT, R0, 0x40, PT ;  /* 0x000000400000780c */ /* 0x000fe40003f06270 */
[----:B------:R-:W-:-:S04]  /*0130*/  LEA R23, R23, R0, 0x6 ;  /* 0x0000000017177211 */ /* 0x000fc800078e30ff */
[----:B------:R-:W-:Y:S02]  /*0140*/  IADD3 R22, R23, 0x1000, RZ ;  /* 0x0000100017167810 */ /* 0x000fe40007ffe0ff */
[----:B------:R-:W-:Y:S02]  /*0150*/  CS2R R4, SRZ ;  /* 0x0000000000047805 */ /* 0x000fe4000001ff00 */
[----:B------:R-:W-:Y:S01]  /*0160*/  IADD3 R33, R23, 0x2000, RZ ;  /* 0x0000200017217810 */ /* 0x000fe20007ffe0ff */
[----:B--2---:R-:W-:Y:S01]  /*0170*/  IMAD.WIDE R18, R23, 0x4, R2 ;  /* 0x0000000417127825 */ /* 0x004fe200078e0202 */
[----:B------:R-:W-:-:S03]  /*0180*/  IADD3 R34, R23, 0x3000, RZ ;  /* 0x0000300017227810 */ /* 0x000fc60007ffe0ff */
[--C-:B------:R-:W-:Y:S01]  /*0190*/  IMAD.WIDE R24, R22, 0x4, R2.reuse ;  /* 0x0000000416187825 */ /* 0x100fe200078e0202 */
[----:B------:R-:W-:Y:S02]  /*01a0*/  CS2R R28, SRZ ;  /* 0x00000000001c7805 */ /* 0x000fe4000001ff00 */
[----:B------:R-:W-:Y:S01]  /*01b0*/  CS2R R30, SRZ ;  /* 0x00000000001e7805 */ /* 0x000fe2000001ff00 */
[----:B------:R1:W2:Y:S01]  /*01c0*/  @!P0 LDG.E.EL.128 R12, desc[UR6][R18.64] ;  /* 0x00000006120c8981 */ /* 0x0002a2000c2e1d00 */
[--C-:B------:R-:W-:Y:S01]  /*01d0*/  IMAD.WIDE R26, R33, 0x4, R2.reuse ;  /* 0x00000004211a7825 */ /* 0x100fe200078e0202 */
[----:B------:R-:W-:Y:S02]  /*01e0*/  CS2R R16, SRZ ;  /* 0x0000000000107805 */ /* 0x000fe4000001ff00 */
[----:B------:R3:W4:Y:S01]  /*01f0*/  @!P0 LDG.E.EL.128 R8, desc[UR6][R24.64] ;  /* 0x0000000618088981 */ /* 0x000722000c2e1d00 */
[----:B------:R-:W-:-:S03]  /*0200*/  IMAD.WIDE R2, R34, 0x4, R2 ;  /* 0x0000000422027825 */ /* 0x000fc600078e0202 */
[----:B------:R3:W2:Y:S01]  /*0210*/  @!P0 LDG.E.EL.128 R4, desc[UR6][R26.64] ;  /* 0x000000061a048981 */ /* 0x0006a2000c2e1d00 */
[----:B-----5:R-:W-:Y:S01]  /*0220*/  IMAD.WIDE R20, R0, 0x4, R20 ;  /* 0x0000000400147825 */ /* 0x020fe200078e0214 */
[----:B-1----:R-:W-:Y:S02]  /*0230*/  CS2R R18, SRZ ;  /* 0x0000000000127805 */ /* 0x002fe4000001ff00 */
[----:B---3--:R-:W-:-:S04]  /*0240*/  CS2R R24, SRZ ;  /* 0x0000000000187805 */ /* 0x008fc8000001ff00 */
[----:B------:R-:W3:Y:S01]  /*0250*/  @!P0 LDG.E.EL.128 R16, desc[UR6][R20.64] ;  /* 0x0000000614108981 */ /* 0x000ee2000c2e1d00 */
[----:B0-----:R-:W-:-:S06]  /*0260*/  CS2R R26, SRZ ;  /* 0x00000000001a7805 */ /* 0x001fcc000001ff00 */
[----:B------:R0:W3:Y:S02]  /*0270*/  @!P0 LDG.E.EL.128 R24, desc[UR6][R2.64] ;  /* 0x0000000602188981 */ /* 0x0000e4000c2e1d00 */
[----:B0-----:R-:W0:Y:S02]  /*0280*/  LDC.64 R2, c[0x0][0x220] ;  /* 0x00008800ff027b82 */ /* 0x001e240000000a00 */
[----:B0-----:R-:W-:-:S05]  /*0290*/  IMAD.WIDE R2, R0, 0x4, R2 ;  /* 0x0000000400027825 */ /* 0x001fca00078e0202 */
[----:B------:R0:W5:Y:S01]  /*02a0*/  @!P0 LDG.E.EL.128 R28, desc[UR6][R2.64] ;  /* 0x00000006021c8981 */ /* 0x000162000c2e1d00 */
[C---:B---3--:R-:W-:Y:S01]  /*02b0*/  FADD R20, -R16.reuse, R24 ;  /* 0x0000001810147221 */ /* 0x048fe20000000100 */
[C---:B--2---:R-:W-:Y:S01]  /*02c0*/  FADD R12, -R16.reuse, R12 ;  /* 0x0000000c100c7221 */ /* 0x044fe20000000100 */
[C---:B----4-:R-:W-:Y:S01]  /*02d0*/  FADD R8, -R16.reuse, R8 ;  /* 0x0000000810087221 */ /* 0x050fe20000000100 */
[----:B------:R-:W-:Y:S01]  /*02e0*/  FADD R4, -R16, R4 ;  /* 0x0000000410047221 */ /* 0x000fe20000000100 */
[C---:B------:R-:W-:Y:S01]  /*02f0*/  FADD R13, -R17.reuse, R13 ;  /* 0x0000000d110d7221 */ /* 0x040fe20000000100 */
[C---:B0-----:R-:W-:Y:S01]  /*0300*/  FADD R2, -R17.reuse, R9 ;  /* 0x0000000911027221 */ /* 0x041fe20000000100 */
[C---:B------:R-:W-:Y:S01]  /*0310*/  FADD R5, -R17.reuse, R5 ;  /* 0x0000000511057221 */ /* 0x040fe20000000100 */
[----:B------:R-:W-:Y:S01]  /*0320*/  FADD R3, -R17, R25 ;  /* 0x0000001911037221 */ /* 0x000fe20000000100 */
[----:B------:R-:W-:Y:S01]  /*0330*/  HFMA2.MMA R17, -RZ, RZ, 1.625, 0 ;  /* 0x3e800000ff117435 */ /* 0x000fe200000001ff */
[----:B-----5:R-:W-:Y:S01]  /*0340*/  FADD R28, R28, 9.9999997473787516356e-06 ;  /* 0x3727c5ac1c1c7421 */ /* 0x020fe20000000000 */
[----:B------:R-:W-:Y:S01]  /*0350*/  FADD R31, R31, 9.9999997473787516356e-06 ;  /* 0x3727c5ac1f1f7421 */ /* 0x000fe20000000000 */
[----:B------:R-:W-:-:S03]  /*0360*/  FADD R29, R29, 9.9999997473787516356e-06 ;  /* 0x3727c5ac1d1d7421 */ /* 0x000fc60000000000 */
[----:B------:R-:W0:Y:S08]  /*0370*/  MUFU.SQRT R24, R31 ;  /* 0x0000001f00187308 */ /* 0x000e300000002000 */
[----:B------:R-:W1:Y:S01]  /*0380*/  MUFU.SQRT R28, R28 ;  /* 0x0000001c001c7308 */ /* 0x000e620000002000 */
[----:B------:R-:W-:-:S07]  /*0390*/  FADD R30, R30, 9.9999997473787516356e-06 ;  /* 0x3727c5ac1e1e7421 */ /* 0x000fce0000000000 */
[----:B------:R-:W2:Y:S01]  /*03a0*/  MUFU.SQRT R21, R29 ;  /* 0x0000001d00157308 */ /* 0x000ea20000002000 */
[C---:B0-----:R-:W-:Y:S02]  /*03b0*/  FSETP.GT.AND P4, PT, R24.reuse, 8.50705917302346158658e+37, PT ;  /* 0x7e8000001800780b */ /* 0x041fe40003f84000 */
[----:B------:R-:W-:Y:S02]  /*03c0*/  FSETP.GEU.AND P5, PT, R24, 1.175494350822287508e-38, PT ;  /* 0x008000001800780b */ /* 0x000fe40003fae000 */
[----:B-1----:R-:W-:-:S03]  /*03d0*/  FSETP.GT.AND P6, PT, R28, 8.50705917302346158658e+37, PT ;  /* 0x7e8000001c00780b */ /* 0x002fc60003fc4000 */
[----:B------:R-:W0:Y:S01]  /*03e0*/  MUFU.SQRT R16, R30 ;  /* 0x0000001e00107308 */ /* 0x000e220000002000 */
[----:B------:R-:W-:Y:S02]  /*03f0*/  FSETP.GEU.AND P1, PT, R28, 1.175494350822287508e-38, PT ;  /* 0x008000001c00780b */ /* 0x000fe40003f2e000 */
[C---:B--2---:R-:W-:Y:S02]  /*0400*/  FSETP.GT.AND P2, PT, R21.reuse, 8.50705917302346158658e+37, PT ;  /* 0x7e8000001500780b */ /* 0x044fe40003f44000 */
[----:B------:R-:W-:Y:S01]  /*0410*/  FSETP.GEU.AND P3, PT, R21, 1.175494350822287508e-38, PT ;  /* 0x008000001500780b */ /* 0x000fe20003f6e000 */
[----:B------:R-:W-:Y:S01]  /*0420*/  @P4 FMUL R24, R24, 0.25 ;  /* 0x3e80000018184820 */ /* 0x000fe20000400000 */
[----:B------:R-:W-:-:S03]  /*0430*/  FSEL R25, R17, 1, P6 ;  /* 0x3f80000011197808 */ /* 0x000fc60003000000 */
[----:B------:R-:W-:Y:S01]  /*0440*/  @P6 FMUL R28, R28, 0.25 ;  /* 0x3e8000001c1c6820 */ /* 0x000fe20000400000 */
[----:B------:R-:W-:Y:S01]  /*0450*/  @!P5 FMUL R24, R24, 16777216 ;  /* 0x4b8000001818d820 */ /* 0x000fe20000400000 */
[----:B0-----:R-:W-:Y:S02]  /*0460*/  FSETP.GT.AND P6, PT, R16, 8.50705917302346158658e+37, PT ;  /* 0x7e8000001000780b */ /* 0x001fe40003fc4000 */
[----:B------:R-:W-:Y:S01]  /*0470*/  @!P1 FMUL R28, R28, 16777216 ;  /* 0x4b8000001c1c9820 */ /* 0x000fe20000400000 */
[----:B------:R-:W-:Y:S01]  /*0480*/  @!P1 FMUL R25, R25, 16777216 ;  /* 0x4b80000019199820 */ /* 0x000fe20000400000 */
[----:B------:R-:W-:Y:S01]  /*0490*/  FSETP.GEU.AND P1, PT, R16, 1.175494350822287508e-38, PT ;  /* 0x008000001000780b */ /* 0x000fe20003f2e000 */
[----:B------:R-:W-:Y:S01]  /*04a0*/  @P2 FMUL R21, R21, 0.25 ;  /* 0x3e80000015152820 */ /* 0x000fe20000400000 */
[----:B------:R-:W0:Y:S03]  /*04b0*/  MUFU.RCP R24, R24 ;  /* 0x0000001800187308 */ /* 0x000e260000001000 */
[----:B------:R-:W-:Y:S01]  /*04c0*/  @!P3 FMUL R21, R21, 16777216 ;  /* 0x4b8000001515b820 */ /* 0x000fe20000400000 */
[C---:B------:R-:W-:Y:S01]  /*04d0*/  FADD R14, -R18.reuse, R14 ;  /* 0x0000000e120e7221 */ /* 0x040fe20000000100 */
[C---:B------:R-:W-:Y:S01]  /*04e0*/  FADD R10, -R18.reuse, R10 ;  /* 0x0000000a120a7221 */ /* 0x040fe20000000100 */
[----:B------:R-:W-:-:S02]  /*04f0*/  FADD R9, -R18, R6 ;  /* 0x0000000612097221 */ /* 0x000fc40000000100 */
[----:B------:R1:W-:Y:S01]  /*0500*/  MUFU.RCP R31, R21 ;  /* 0x00000015001f7308 */ /* 0x0003e20000001000 */
[C---:B------:R-:W-:Y:S01]  /*0510*/  FADD R15, -R19.reuse, R15 ;  /* 0x0000000f130f7221 */ /* 0x040fe20000000100 */
[----:B------:R-:W-:Y:S01]  /*0520*/  FADD R27, -R19, R27 ;  /* 0x0000001b131b7221 */ /* 0x000fe20000000100 */
[----:B------:R-:W-:-:S05]  /*0530*/  @P6 FMUL R16, R16, 0.25 ;  /* 0x3e80000010106820 */ /* 0x000fca0000400000 */
[----:B------:R-:W2:Y:S01]  /*0540*/  MUFU.RCP R28, R28 ;  /* 0x0000001c001c7308 */ /* 0x000ea20000001000 */
[----:B-1----:R-:W-:Y:S01]  /*0550*/  FADD R21, -R18, R26 ;  /* 0x0000001a12157221 */ /* 0x002fe20000000100 */
[C---:B------:R-:W-:Y:S01]  /*0560*/  FADD R18, -R19.reuse, R11 ;  /* 0x0000000b13127221 */ /* 0x040fe20000000100 */
[----:B------:R-:W-:Y:S01]  /*0570*/  FADD R26, -R19, R7 ;  /* 0x00000007131a7221 */ /* 0x000fe20000000100 */
[----:B------:R-:W-:Y:S01]  /*0580*/  FSEL R19, R17, 1, P4 ;  /* 0x3f80000011137808 */ /* 0x000fe20002000000 */
[----:B------:R-:W1:Y:S01]  /*0590*/  LDC.64 R6, c[0x0][0x228] ;  /* 0x00008a00ff067b82 */ /* 0x000e620000000a00 */
[----:B------:R-:W-:-:S03]  /*05a0*/  @!P1 FMUL R16, R16, 16777216 ;  /* 0x4b80000010109820 */ /* 0x000fc60000400000 */
[----:B------:R-:W-:-:S03]  /*05b0*/  @!P5 FMUL R19, R19, 16777216 ;  /* 0x4b8000001313d820 */ /* 0x000fc60000400000 */
[----:B------:R-:W3:Y:S01]  /*05c0*/  MUFU.RCP R16, R16 ;  /* 0x0000001000107308 */ /* 0x000ee20000001000 */
[----:B0-----:R-:W-:Y:S01]  /*05d0*/  FMUL R32, R24, R19 ;  /* 0x0000001318207220 */ /* 0x001fe20000400000 */
[----:B--2---:R-:W-:-:S03]  /*05e0*/  FMUL R11, R28, R25 ;  /* 0x000000191c0b7220 */ /* 0x004fc60000400000 */
[C---:B------:R-:W-:Y:S01]  /*05f0*/  FMUL R30, R32.reuse, R27 ;  /* 0x0000001b201e7220 */ /* 0x040fe20000400000 */
[----:B------:R-:W-:Y:S01]  /*0600*/  FMUL R24, R32, R26 ;  /* 0x0000001a20187220 */ /* 0x000fe20000400000 */
[C---:B------:R-:W-:Y:S01]  /*0610*/  FSEL R28, R17.reuse, 1, P2 ;  /* 0x3f800000111c7808 */ /* 0x040fe20001000000 */
[----:B------:R-:W0:Y:S01]  /*0620*/  LDC.64 R26, c[0x0][0x230] ;  /* 0x00008c00ff1a7b82 */ /* 0x000e220000000a00 */
[----:B------:R-:W-:-:S03]  /*0630*/  FSEL R17, R17, 1, P6 ;  /* 0x3f80000011117808 */ /* 0x000fc60003000000 */
[----:B------:R-:W-:Y:S02]  /*0640*/  @!P3 FMUL R28, R28, 16777216 ;  /* 0x4b8000001c1cb820 */ /* 0x000fe40000400000 */
[----:B------:R-:W-:Y:S01]  /*0650*/  @!P1 FMUL R17, R17, 16777216 ;  /* 0x4b80000011119820 */ /* 0x000fe20000400000 */
[----:B------:R-:W-:Y:S01]  /*0660*/  FMUL R25, R32, R18 ;  /* 0x0000001220197220 */ /* 0x000fe20000400000 */
[----:B------:R-:W-:Y:S01]  /*0670*/  FMUL R31, R31, R28 ;  /* 0x0000001c1f1f7220 */ /* 0x000fe20000400000 */
[----:B------:R-:W-:Y:S01]  /*0680*/  CS2R R18, SRZ ;  /* 0x0000000000127805 */ /* 0x000fe2000001ff00 */
[----:B---3--:R-:W-:Y:S01]  /*0690*/  FMUL R28, R16, R17 ;  /* 0x00000011101c7220 */ /* 0x008fe20000400000 */
[----:B------:R-:W-:Y:S01]  /*06a0*/  CS2R R16, SRZ ;  /* 0x0000000000107805 */ /* 0x000fe2000001ff00 */
[----:B-1----:R-:W-:-:S04]  /*06b0*/  IMAD.WIDE R6, R0, 0x4, R6 ;  /* 0x0000000400067825 */ /* 0x002fc800078e0206 */
[C---:B------:R-:W-:Y:S01]  /*06c0*/  FMUL R20, R11.reuse, R20 ;  /* 0x000000140b147220 */ /* 0x040fe20000400000 */
[C---:B------:R-:W-:Y:S01]  /*06d0*/  FMUL R21, R28.reuse, R21 ;  /* 0x000000151c157220 */ /* 0x040fe20000400000 */
[----:B------:R1:W2:Y:S01]  /*06e0*/  @!P0 LDG.E.EL.128 R16, desc[UR6][R6.64] ;  /* 0x0000000606108981 */ /* 0x0002a2000c2e1d00 */
[----:B------:R-:W-:Y:S01]  /*06f0*/  FMUL R9, R28, R9 ;  /* 0x000000091c097220 */ /* 0x000fe20000400000 */
[C---:B------:R-:W-:Y:S01]  /*0700*/  FMUL R4, R11.reuse, R4 ;  /* 0x000000040b047220 */ /* 0x040fe20000400000 */
[C---:B------:R-:W-:Y:S01]  /*0710*/  FMUL R8, R11.reuse, R8 ;  /* 0x000000080b087220 */ /* 0x040fe20000400000 */
[----:B------:R-:W-:Y:S01]  /*0720*/  FMUL R32, R32, R15 ;  /* 0x0000000f20207220 */ /* 0x000fe20000400000 */
[----:B------:R-:W-:Y:S01]  /*0730*/  FMUL R11, R11, R12 ;  /* 0x0000000c0b0b7220 */ /* 0x000fe20000400000 */
[C---:B-1----:R-:W-:Y:S01]  /*0740*/  FMUL R7, R28.reuse, R10 ;  /* 0x0000000a1c077220 */ /* 0x042fe20000400000 */
[C---:B------:R-:W-:Y:S01]  /*0750*/  FMUL R10, R31.reuse, R5 ;  /* 0x000000051f0a7220 */ /* 0x040fe20000400000 */
[C---:B------:R-:W-:Y:S01]  /*0760*/  FMUL R6, R31.reuse, R3 ;  /* 0x000000031f067220 */ /* 0x040fe20000400000 */
[C---:B------:R-:W-:Y:S01]  /*0770*/  FMUL R5, R31.reuse, R2 ;  /* 0x000000021f057220 */ /* 0x040fe20000400000 */
[----:B------:R-:W-:Y:S01]  /*0780*/  FMUL R28, R28, R14 ;  /* 0x0000000e1c1c7220 */ /* 0x000fe20000400000 */
[----:B------:R-:W-:Y:S01]  /*0790*/  FMUL R31, R31, R13 ;  /* 0x0000000d1f1f7220 */ /* 0x000fe20000400000 */
[----:B------:R-:W-:-:S02]  /*07a0*/  CS2R R12, SRZ ;  /* 0x00000000000c7805 */ /* 0x000fc4000001ff00 */
[----:B------:R-:W-:Y:S01]  /*07b0*/  CS2R R14, SRZ ;  /* 0x00000000000e7805 */ /* 0x000fe2000001ff00 */
[----:B0-----:R-:W-:Y:S02]  /*07c0*/  IMAD.WIDE R2, R0, 0x4, R26 ;  /* 0x0000000400027825 */ /* 0x001fe400078e021a */
[----:B------:R-:W0:Y:S03]  /*07d0*/  LDC.64 R26, c[0x0][0x238] ;  /* 0x00008e00ff1a7b82 */ /* 0x000e260000000a00 */
[----:B------:R-:W2:Y:S02]  /*07e0*/  @!P0 LDG.E.EL.128 R12, desc[UR6][R2.64] ;  /* 0x00000006020c8981 */ /* 0x000ea4000c2e1d00 */
[-CC-:B--2---:R-:W-:Y:S01]  /*07f0*/  FFMA R2, R4, R16.reuse, R12.reuse ;  /* 0x0000001004027223 */ /* 0x184fe2000000000c */
[-CC-:B------:R-:W-:Y:S01]  /*0800*/  FFMA R3, R20, R16.reuse, R12.reuse ;  /* 0x0000001014037223 */ /* 0x180fe2000000000c */
[-CC-:B------:R-:W-:Y:S01]  /*0810*/  FFMA R29, R11, R16.reuse, R12.reuse ;  /* 0x000000100b1d7223 */ /* 0x180fe2000000000c */
[----:B------:R-:W-:Y:S01]  /*0820*/  FFMA R0, R8, R16, R12 ;  /* 0x0000001008007223 */ /* 0x000fe2000000000c */
[-CC-:B------:R-:W-:Y:S01]  /*0830*/  FFMA R4, R10, R17.reuse, R13.reuse ;  /* 0x000000110a047223 */ /* 0x180fe2000000000d */
[----:B------:R-:W-:Y:S01]  /*0840*/  FFMA R20, R9, R18, R14 ;  /* 0x0000001209147223 */ /* 0x000fe2000000000e */
[-CC-:B------:R-:W-:Y:S01]  /*0850*/  FFMA R31, R31, R17.reuse, R13.reuse ;  /* 0x000000111f1f7223 */ /* 0x180fe2000000000d */
[-CC-:B------:R-:W-:Y:S01]  /*0860*/  FFMA R5, R5, R17.reuse, R13.reuse ;  /* 0x0000001105057223 */ /* 0x180fe2000000000d */
[----:B------:R-:W-:Y:S01]  /*0870*/  FFMA R6, R6, R17, R13 ;  /* 0x0000001106067223 */ /* 0x000fe2000000000d */
[----:B------:R-:W-:-:S02]  /*0880*/  CS2R R8, SRZ ;  /* 0x0000000000087805 */ /* 0x000fc4000001ff00 */
[----:B------:R-:W-:Y:S01]  /*0890*/  CS2R R10, SRZ ;  /* 0x00000000000a7805 */ /* 0x000fe2000001ff00 */
[----:B0-----:R-:W-:-:S05]  /*08a0*/  IMAD.WIDE R12, R23, 0x4, R26 ;  /* 0x00000004170c7825 */ /* 0x001fca00078e021a */
[----:B------:R0:W2:Y:S01]  /*08b0*/  @!P0 LDG.E.EL.128 R8, desc[UR6][R12.64] ;  /* 0x000000060c088981 */ /* 0x0000a2000c2e1d00 */
[-CC-:B------:R-:W-:Y:S01]  /*08c0*/  FFMA R28, R28, R18.reuse, R14.reuse ;  /* 0x000000121c1c7223 */ /* 0x180fe2000000000e */
[-CC-:B------:R-:W-:Y:S01]  /*08d0*/  FFMA R7, R7, R18.reuse, R14.reuse ;  /* 0x0000001207077223 */ /* 0x180fe2000000000e */
[----:B------:R-:W-:Y:S01]  /*08e0*/  FFMA R21, R21, R18, R14 ;  /* 0x0000001215157223 */ /* 0x000fe2000000000e */
[-CC-:B------:R-:W-:Y:S01]  /*08f0*/  FFMA R32, R32, R19.reuse, R15.reuse ;  /* 0x0000001320207223 */ /* 0x180fe2000000000f */
[-CC-:B------:R-:W-:Y:S01]  /*0900*/  FFMA R25, R25, R19.reuse, R15.reuse ;  /* 0x0000001319197223 */ /* 0x180fe2000000000f */
[-CC-:B------:R-:W-:Y:S01]  /*0910*/  FFMA R24, R24, R19.reuse, R15.reuse ;  /* 0x0000001318187223 */ /* 0x180fe2000000000f */
[----:B------:R-:W-:Y:S02]  /*0920*/  FFMA R30, R30, R19, R15 ;  /* 0x000000131e1e7223 */ /* 0x000fe4000000000f */
[----:B------:R-:W1:Y:S01]  /*0930*/  LDC.64 R18, c[0x0][0x238] ;  /* 0x00008e00ff127b82 */ /* 0x000e620000000a00 */
[----:B0-----:R-:W-:-:S02]  /*0940*/  CS2R R12, SRZ ;  /* 0x00000000000c7805 */ /* 0x001fc4000001ff00 */
[----:B------:R-:W-:Y:S02]  /*0950*/  CS2R R14, SRZ ;  /* 0x00000000000e7805 */ /* 0x000fe4000001ff00 */
[----:B------:R-:W-:Y:S02]  /*0960*/  FSETP.GT.AND P2, PT, R29, RZ, PT ;  /* 0x000000ff1d00720b */ /* 0x000fe40003f44000 */
[----:B------:R-:W-:Y:S01]  /*0970*/  FSETP.GT.AND P1, PT, R31, RZ, PT ;  /* 0x000000ff1f00720b */ /* 0x000fe20003f24000 */
[----:B-1----:R-:W-:-:S05]  /*0980*/  IMAD.WIDE R16, R22, 0x4, R18 ;  /* 0x0000000416107825 */ /* 0x002fca00078e0212 */
[----:B------:R0:W3:Y:S05]  /*0990*/  @!P0 LDG.E.EL.128 R12, desc[UR6][R16.64] ;  /* 0x00000006100c8981 */ /* 0x0000ea000c2e1d00 */
[----:B------:R-:W-:Y:S02]  /*09a0*/  @!P2 FMUL R29, R29, 0.10000000149011611938 ;  /* 0x3dcccccd1d1da820 */ /* 0x000fe40000400000 */
[----:B------:R-:W-:Y:S01]  /*09b0*/  @!P1 FMUL R31, R31, 0.10000000149011611938 ;  /* 0x3dcccccd1f1f9820 */ /* 0x000fe20000400000 */
[----:B------:R-:W-:Y:S02]  /*09c0*/  FSETP.GT.AND P2, PT, R28, RZ, PT ;  /* 0x000000ff1c00720b */ /* 0x000fe40003f44000 */
[----:B------:R-:W-:Y:S01]  /*09d0*/  FSETP.GT.AND P1, PT, R32, RZ, PT ;  /* 0x000000ff2000720b */ /* 0x000fe20003f24000 */
[----:B------:R-:W-:-:S04]  /*09e0*/  IMAD.WIDE R26, R33, 0x4, R18 ;  /* 0x00000004211a7825 */ /* 0x000fc800078e0212 */
[----:B------:R-:W-:Y:S01]  /*09f0*/  IMAD.WIDE R22, R34, 0x4, R18 ;  /* 0x0000000422167825 */ /* 0x000fe200078e0212 */
[----:B0-----:R-:W-:Y:S02]  /*0a00*/  CS2R R16, SRZ ;  /* 0x0000000000107805 */ /* 0x001fe4000001ff00 */
[----:B------:R-:W-:-:S03]  /*0a10*/  CS2R R18, SRZ ;  /* 0x0000000000127805 */ /* 0x000fc6000001ff00 */
[----:B------:R-:W-:Y:S02]  /*0a20*/  @!P2 FMUL R28, R28, 0.10000000149011611938 ;  /* 0x3dcccccd1c1ca820 */ /* 0x000fe40000400000 */
[----:B------:R-:W-:Y:S01]  /*0a30*/  @!P1 FMUL R32, R32, 0.10000000149011611938 ;  /* 0x3dcccccd20209820 */ /* 0x000fe20000400000 */
[----:B------:R0:W4:Y:S01]  /*0a40*/  @!P0 LDG.E.EL.128 R16, desc[UR6][R26.64] ;  /* 0x000000061a108981 */ /* 0x000122000c2e1d00 */
[----:B------:R-:W0:Y:S01]  /*0a50*/  S2R R33, SR_TID.X ;  /* 0x0000000000217919 */ /* 0x000e220000002100 */
[----:B--2---:R-:W-:Y:S01]  /*0a60*/  FADD R29, R29, R8 ;  /* 0x000000081d1d7221 */ /* 0x004fe20000000000 */
[----:B------:R-:W-:Y:S01]  /*0a70*/  FADD R31, R31, R9 ;  /* 0x000000091f1f7221 */ /* 0x000fe20000000000 */
[----:B------:R-:W-:Y:S01]  /*0a80*/  FADD R28, R28, R10 ;  /* 0x0000000a1c1c7221 */ /* 0x000fe20000000000 */
[----:B------:R-:W-:Y:S01]  /*0a90*/  FADD R32, R32, R11 ;  /* 0x0000000b20207221 */ /* 0x000fe20000000000 */
[----:B------:R-:W-:Y:S02]  /*0aa0*/  CS2R R8, SRZ ;  /* 0x0000000000087805 */ /* 0x000fe4000001ff00 */
[----:B------:R-:W-:-:S06]  /*0ab0*/  CS2R R10, SRZ ;  /* 0x00000000000a7805 */ /* 0x000fcc000001ff00 */
[----:B------:R1:W2:Y:S01]  /*0ac0*/  @!P0 LDG.E.EL.128 R8, desc[UR6][R22.64] ;  /* 0x0000000616088981 */ /* 0x0002a2000c2e1d00 */
[----:B------:R-:W5:Y:S01]  /*0ad0*/  S2UR UR5, SR_CgaCtaId ;  /* 0x00000000000579c3 */ /* 0x000f620000008800 */
[----:B------:R-:W-:Y:S02]  /*0ae0*/  FSETP.GT.AND P1, PT, R0, RZ, PT ;  /* 0x000000ff0000720b */ /* 0x000fe40003f24000 */
[----:B------:R-:W-:Y:S01]  /*0af0*/  FSETP.GT.AND P0, PT, R5, RZ, PT ;  /* 0x000000ff0500720b */ /* 0x000fe20003f04000 */
[----:B------:R-:W-:Y:S01]  /*0b00*/  UMOV UR4, 0x400 ;  /* 0x0000040000047882 */ /* 0x000fe20000000000 */
[----:B0-----:R-:W-:-:S09]  /*0b10*/  SHF.R.U32.HI R26, RZ, 0x2, R33 ;  /* 0x00000002ff1a7819 */ /* 0x001fd20000011621 */
[----:B------:R-:W-:Y:S01]  /*0b20*/  @!P1 FMUL R0, R0, 0.10000000149011611938 ;  /* 0x3dcccccd00009820 */ /* 0x000fe20000400000 */
[----:B------:R-:W-:Y:S01]  /*0b30*/  SGXT.U32 R26, R26, 0x6 ;  /* 0x000000061a1a781a */ /* 0x000fe20000000000 */
[----:B------:R-:W-:Y:S01]  /*0b40*/  @!P0 FMUL R5, R5, 0.10000000149011611938 ;  /* 0x3dcccccd05058820 */ /* 0x000fe20000400000 */
[----:B------:R-:W-:Y:S01]  /*0b50*/  FSETP.GT.AND P0, PT, R25, RZ, PT ;  /* 0x000000ff1900720b */ /* 0x000fe20003f04000 */
[----:B---3--:R-:W-:Y:S01]  /*0b60*/  FADD R12, R0, R12 ;  /* 0x0000000c000c7221 */ /* 0x008fe20000000000 */
[----:B------:R-:W-:Y:S01]  /*0b70*/  IMAD.SHL.U32 R0, R33, 0x400, RZ ;  /* 0x0000040021007824 */ /* 0x000fe200078e00ff */
[----:B-----5:R-:W-:Y:S01]  /*0b80*/  UPRMT UR4, UR5, 0x654, UR4 ;  /* 0x0000065405047896 */ /* 0x020fe20008000004 */
[----:B------:R-:W-:-:S03]  /*0b90*/  FADD R13, R5, R13 ;  /* 0x0000000d050d7221 */ /* 0x000fc60000000000 */
[----:B-1----:R-:W-:Y:S02]  /*0ba0*/  LOP3.LUT R23, R0, 0xc00, RZ, 0xc0, !PT ;  /* 0x00000c0000177812 */ /* 0x002fe400078ec0ff */
[----:B------:R-:W-:Y:S02]  /*0bb0*/  FSETP.GT.AND P1, PT, R7, RZ, PT ;  /* 0x000000ff0700720b */ /* 0x000fe40003f24000 */
[C---:B------:R-:W-:Y:S02]  /*0bc0*/  LOP3.LUT R26, R23.reuse, R26, RZ, 0xfc, !PT ;  /* 0x0000001a171a7212 */ /* 0x040fe400078efcff */
[----:B------:R-:W-:Y:S02]  /*0bd0*/  LEA.HI R5, R23, UR4, RZ, 0x1c ;  /* 0x0000000417057c11 */ /* 0x000fe4000f8fe0ff */
[----:B------:R-:W-:Y:S02]  /*0be0*/  FSETP.GT.AND P3, PT, R2, RZ, PT ;  /* 0x000000ff0200720b */ /* 0x000fe40003f64000 */
[----:B------:R-:W-:-:S02]  /*0bf0*/  LEA R0, R26, R5, 0x2 ;  /* 0x000000051a007211 */ /* 0x000fc400078e10ff */
[----:B------:R-:W-:Y:S02]  /*0c00*/  FSETP.GT.AND P2, PT, R4, RZ, PT ;  /* 0x000000ff0400720b */ /* 0x000fe40003f44000 */
[----:B------:R-:W-:Y:S01]  /*0c10*/  LOP3.LUT R5, R23, 0x100, RZ, 0xfc, !PT ;  /* 0x0000010017057812 */ /* 0x000fe200078efcff */
[----:B------:R-:W-:-:S03]  /*0c20*/  @!P0 FMUL R25, R25, 0.10000000149011611938 ;  /* 0x3dcccccd19198820 */ /* 0x000fc60000400000 */
[----:B------:R-:W-:Y:S01]  /*0c30*/  LEA.HI R5, R5, UR4, RZ, 0x1c ;  /* 0x0000000405057c11 */ /* 0x000fe2000f8fe0ff */
[----:B------:R-:W-:Y:S01]  /*0c40*/  @!P1 FMUL R7, R7, 0.10000000149011611938 ;  /* 0x3dcccccd07079820 */ /* 0x000fe20000400000 */
[----:B------:R-:W-:Y:S02]  /*0c50*/  FSETP.GT.AND P0, PT, R20, RZ, PT ;  /* 0x000000ff1400720b */ /* 0x000fe40003f04000 */
[----:B------:R-:W-:Y:S02]  /*0c60*/  LEA R22, R26, R5, 0x2 ;  /* 0x000000051a167211 */ /* 0x000fe400078e10ff */
[C---:B------:R-:W-:Y:S02]  /*0c70*/  LOP3.LUT R5, R23.reuse, 0x200, RZ, 0xfc, !PT ;  /* 0x0000020017057812 */ /* 0x040fe400078efcff */
[----:B------:R-:W-:Y:S01]  /*0c80*/  FSETP.GT.AND P1, PT, R24, RZ, PT ;  /* 0x000000ff1800720b */ /* 0x000fe20003f24000 */
[----:B------:R-:W-:Y:S01]  /*0c90*/  @!P3 FMUL R2, R2, 0.10000000149011611938 ;  /* 0x3dcccccd0202b820 */ /* 0x000fe20000400000 */
[----:B------:R-:W-:-:S02]  /*0ca0*/  LOP3.LUT R23, R23, 0x300, RZ, 0xfc, !PT ;  /* 0x0000030017177812 */ /* 0x000fc400078efcff */
[----:B------:R-:W-:Y:S01]  /*0cb0*/  FSETP.GT.AND P5, PT, R3, RZ, PT ;  /* 0x000000ff0300720b */ /* 0x000fe20003fa4000 */
[----:B------:R-:W-:Y:S01]  /*0cc0*/  @!P2 FMUL R4, R4, 0.10000000149011611938 ;  /* 0x3dcccccd0404a820 */ /* 0x000fe20000400000 */
[----:B------:R-:W-:Y:S02]  /*0cd0*/  FSETP.GT.AND P4, PT, R6, RZ, PT ;  /* 0x000000ff0600720b */ /* 0x000fe40003f84000 */
[----:B------:R-:W-:Y:S02]  /*0ce0*/  FSETP.GT.AND P3, PT, R21, RZ, PT ;  /* 0x000000ff1500720b */ /* 0x000fe40003f64000 */
[----:B------:R-:W-:Y:S02]  /*0cf0*/  LEA.HI R5, R5, UR4, RZ, 0x1c ;  /* 0x0000000405057c11 */ /* 0x000fe4000f8fe0ff */
[----:B------:R-:W-:Y:S02]  /*0d00*/  FSETP.GT.AND P2, PT, R30, RZ, PT ;  /* 0x000000ff1e00720b */ /* 0x000fe40003f44000 */
[----:B------:R-:W-:-:S02]  /*0d10*/  LEA.HI R23, R23, UR4, RZ, 0x1c ;  /* 0x0000000417177c11 */ /* 0x000fc4000f8fe0ff */
[C---:B------:R-:W-:Y:S02]  /*0d20*/  LEA R5, R26.reuse, R5, 0x2 ;  /* 0x000000051a057211 */ /* 0x040fe400078e10ff */
[----:B------:R-:W-:Y:S01]  /*0d30*/  LEA R23, R26, R23, 0x2 ;  /* 0x000000171a177211 */ /* 0x000fe200078e10ff */
[----:B------:R-:W-:Y:S01]  /*0d40*/  STS [R0], R29 ;  /* 0x0000001d00007388 */ /* 0x000fe20000000800 */
[----:B------:R-:W-:Y:S01]  /*0d50*/  FADD R14, R7, R14 ;  /* 0x0000000e070e7221 */ /* 0x000fe20000000000 */
[----:B------:R-:W-:Y:S01]  /*0d60*/  @!P0 FMUL R20, R20, 0.10000000149011611938 ;  /* 0x3dcccccd14148820 */ /* 0x000fe20000400000 */
[----:B------:R-:W-:Y:S01]  /*0d70*/  FADD R26, R25, R15 ;  /* 0x0000000f191a7221 */ /* 0x000fe20000000000 */
[----:B------:R-:W-:Y:S01]  /*0d80*/  STS [R22+0x400], R31 ;  /* 0x0004001f16007388 */ /* 0x000fe20000000800 */
[----:B------:R-:W-:Y:S01]  /*0d90*/  @!P1 FMUL R24, R24, 0.10000000149011611938 ;  /* 0x3dcccccd18189820 */ /* 0x000fe20000400000 */
[----:B----4-:R-:W-:Y:S01]  /*0da0*/  FADD R7, R2, R16 ;  /* 0x0000001002077221 */ /* 0x010fe20000000000 */
[----:B------:R-:W-:Y:S01]  /*0db0*/  @!P5 FMUL R3, R3, 0.10000000149011611938 ;  /* 0x3dcccccd0303d820 */ /* 0x000fe20000400000 */
[----:B------:R-:W-:Y:S01]  /*0dc0*/  STS [R5+0x800], R28 ;  /* 0x0008001c05007388 */ /* 0x000fe20000000800 */
[----:B------:R-:W-:Y:S01]  /*0dd0*/  FADD R17, R4, R17 ;  /* 0x0000001104117221 */ /* 0x000fe20000000000 */
[----:B------:R-:W-:-:S02]  /*0de0*/  @!P4 FMUL R6, R6, 0.10000000149011611938 ;  /* 0x3dcccccd0606c820 */ /* 0x000fc40000400000 */
[----:B------:R-:W-:Y:S01]  /*0df0*/  STS [R23+0xc00], R32 ;  /* 0x000c002017007388 */ /* 0x000fe20000000800 */
[----:B------:R-:W-:Y:S01]  /*0e00*/  FADD R18, R20, R18 ;  /* 0x0000001214127221 */ /* 0x000fe20000000000 */
[----:B------:R-:W-:Y:S02]  /*0e10*/  @!P3 FMUL R21, R21, 0.10000000149011611938 ;  /* 0x3dcccccd1515b820 */ /* 0x000fe40000400000 */
[----:B------:R-:W-:Y:S01]  /*0e20*/  STS [R0+0x100], R12 ;  /* 0x0001000c00007388 */ /* 0x000fe20000000800 */
[----:B------:R-:W-:Y:S01]  /*0e30*/  FADD R24, R24, R19 ;  /* 0x0000001318187221 */ /* 0x000fe20000000000 */
[----:B------:R-:W-:Y:S02]  /*0e40*/  @!P2 FMUL R30, R30, 0.10000000149011611938 ;  /* 0x3dcccccd1e1ea820 */ /* 0x000fe40000400000 */
[----:B------:R-:W-:Y:S04]  /*0e50*/  STS [R22+0x500], R13 ;  /* 0x0005000d16007388 */ /* 0x000fe80000000800 */
[----:B------:R-:W-:Y:S04]  /*0e60*/  STS [R5+0x900], R14 ;  /* 0x0009000e05007388 */ /* 0x000fe80000000800 */
[----:B------:R-:W-:Y:S04]  /*0e70*/  STS [R23+0xd00], R26 ;  /* 0x000d001a17007388 */ /* 0x000fe80000000800 */
[----:B------:R-:W-:Y:S04]  /*0e80*/  STS [R0+0x200], R7 ;  /* 0x0002000700007388 */ /* 0x000fe80000000800 */
[----:B------:R0:W-:Y:S01]  /*0e90*/  STS [R22+0x600], R17 ;  /* 0x0006001116007388 */ /* 0x0001e20000000800 */
[----:B------:R-:W1:Y:S01]  /*0ea0*/  S2R R34, SR_CTAID.Y ;  /* 0x0000000000227919 */ /* 0x000e620000002600 */
[----:B------:R-:W-:-:S02]  /*0eb0*/  LOP3.LUT R2, R35, 0x3fc, RZ, 0xc0, !PT ;  /* 0x000003fc23027812 */ /* 0x000fc400078ec0ff */
[----:B------:R-:W-:Y:S01]  /*0ec0*/  STS [R5+0xa00], R18 ;  /* 0x000a001205007388 */ /* 0x000fe20000000800 */
[----:B------:R-:W-:Y:S01]  /*0ed0*/  SHF.R.U32.HI R33, RZ, 0x2, R33 ;  /* 0x00000002ff217819 */ /* 0x000fe20000011621 */
[----:B0-----:R-:W0:Y:S02]  /*0ee0*/  LDC.64 R16, c[0x0][0x240] ;  /* 0x00009000ff107b82 */ /* 0x001e240000000a00 */
[----:B------:R-:W-:Y:S01]  /*0ef0*/  STS [R23+0xe00], R24 ;  /* 0x000e001817007388 */ /* 0x000fe20000000800 */
[C---:B------:R-:W-:Y:S02]  /*0f00*/  LOP3.LUT R4, R2.reuse, 0x400, RZ, 0xfc, !PT ;  /* 0x0000040002047812 */ /* 0x040fe400078efcff */
[----:B------:R-:W-:-:S04]  /*0f10*/  LOP3.LUT R7, R2, 0x800, RZ, 0xfc, !PT ;  /* 0x0000080002077812 */ /* 0x000fc800078efcff */
[----:B------:R-:W-:Y:S02]  /*0f20*/  SHF.R.U32.HI R7, RZ, 0x4, R7 ;  /* 0x00000004ff077819 */ /* 0x000fe40000011607 */
[----:B------:R-:W-:-:S04]  /*0f30*/  LOP3.LUT R35, R35, 0xfc, RZ, 0xc0, !PT ;  /* 0x000000fc23237812 */ /* 0x000fc800078ec0ff */
[----:B-1----:R-:W-:Y:S01]  /*0f40*/  PRMT R35, R35, 0x6540, R34 ;  /* 0x0000654023237816 */ /* 0x002fe20000000022 */
[----:B--2---:R-:W-:Y:S01]  /*0f50*/  FADD R3, R3, R8 ;  /* 0x0000000803037221 */ /* 0x004fe20000000000 */
[----:B------:R-:W-:Y:S01]  /*0f60*/  FADD R9, R6, R9 ;  /* 0x0000000906097221 */ /* 0x000fe20000000000 */
[----:B------:R-:W-:Y:S01]  /*0f70*/  FADD R10, R21, R10 ;  /* 0x0000000a150a7221 */ /* 0x000fe20000000000 */
[----:B------:R-:W-:Y:S02]  /*0f80*/  FADD R30, R30, R11 ;  /* 0x0000000b1e1e7221 */ /* 0x000fe40000000000 */
[----:B------:R1:W-:Y:S04]  /*0f90*/  STS [R0+0x300], R3 ;  /* 0x0003000300007388 */ /* 0x0003e80000000800 */
[----:B------:R2:W-:Y:S04]  /*0fa0*/  STS [R22+0x700], R9 ;  /* 0x0007000916007388 */ /* 0x0005e80000000800 */
[----:B------:R-:W-:Y:S04]  /*0fb0*/  STS [R5+0xb00], R10 ;  /* 0x000b000a05007388 */ /* 0x000fe80000000800 */
[----:B------:R3:W-:Y:S01]  /*0fc0*/  STS [R23+0xf00], R30 ;  /* 0x000f001e17007388 */ /* 0x0007e20000000800 */
[----:B------:R-:W-:-:S02]  /*0fd0*/  SHF.R.U32.HI R6, RZ, 0x4, R4 ;  /* 0x00000004ff067819 */ /* 0x000fc40000011604 */
[----:B------:R-:W-:Y:S02]  /*0fe0*/  LOP3.LUT R4, R33, 0x30, RZ, 0xc0, !PT ;  /* 0x0000003021047812 */ /* 0x000fe400078ec0ff */
[----:B------:R-:W-:Y:S02]  /*0ff0*/  LOP3.LUT R6, R6, 0x70, RZ, 0xc0, !PT ;  /* 0x0000007006067812 */ /* 0x000fe400078ec0ff */
[----:B------:R-:W-:Y:S02]  /*1000*/  LOP3.LUT R8, R7, 0xb0, RZ, 0xc0, !PT ;  /* 0x000000b007087812 */ /* 0x000fe400078ec0ff */
[----:B-1----:R-:W-:Y:S01]  /*1010*/  IADD3 R3, R4, UR4, RZ ;  /* 0x0000000404037c10 */ /* 0x002fe2000fffe0ff */
[----:B------:R-:W-:Y:S01]  /*1020*/  VIADD R7, R6, UR4 ;  /* 0x0000000406077c36 */ /* 0x000fe20008000000 */
[----:B--2---:R-:W-:Y:S02]  /*1030*/  IADD3 R9, R8, UR4, RZ ;  /* 0x0000000408097c10 */ /* 0x004fe4000fffe0ff */
[----:B------:R-:W-:-:S02]  /*1040*/  LEA R4, R2, R3, 0x2 ;  /* 0x0000000302047211 */ /* 0x000fc400078e10ff */
[C---:B------:R-:W-:Y:S01]  /*1050*/  LEA R8, R2.reuse, R7, 0x2 ;  /* 0x0000000702087211 */ /* 0x040fe200078e10ff */
[----:B------:R-:W-:Y:S01]  /*1060*/  BAR.SYNC.DEFER_BLOCKING 0x0 ;  /* 0x0000000000007b1d */ /* 0x000fe20000010000 */
[----:B------:R-:W-:Y:S02]  /*1070*/  LEA R12, R2, R9, 0x2 ;  /* 0x00000009020c7211 */ /* 0x000fe400078e10ff */
[----:B------:R-:W-:-:S04]  /*1080*/  SHF.R.S32.HI R0, RZ, 0x17, R34 ;  /* 0x00000017ff007819 */ /* 0x000fc80000011422 */
[----:B------:R-:W-:-:S04]  /*1090*/  SGXT R0, R0, 0x1 ;  /* 0x000000010000781a */ /* 0x000fc80000000200 */
[----:B------:R-:W-:Y:S01]  /*10a0*/  LEA.HI R0, R0, R35, RZ, 0xa ;  /* 0x0000002300007211 */ /* 0x000fe200078f50ff */
[----:B------:R-:W1:Y:S04]  /*10b0*/  LDS.128 R4, [R4] ;  /* 0x0000000004047984 */ /* 0x000e680000000c00 */
[----:B------:R-:W2:Y:S04]  /*10c0*/  LDS.128 R8, [R8+0x1000] ;  /* 0x0010000008087984 */ /* 0x000ea80000000c00 */
[----:B------:R-:W4:Y:S01]  /*10d0*/  LDS.128 R12, [R12+0x2000] ;  /* 0x002000000c0c7984 */ /* 0x000f220000000c00 */
[----:B------:R-:W-:-:S02]  /*10e0*/  SHF.R.U32.HI R3, RZ, 0x6, R37 ;  /* 0x00000006ff037819 */ /* 0x000fc40000011625 */
[C---:B------:R-:W-:Y:S02]  /*10f0*/  SHF.L.U32 R18, R0.reuse, 0x6, RZ ;  /* 0x0000000600127819 */ /* 0x040fe400000006ff */
[----:B------:R-:W-:Y:S02]  /*1100*/  SGXT.U32 R3, R3, 0x2 ;  /* 0x000000020303781a */ /* 0x000fe40000000000 */
[----:B------:R-:W-:Y:S02]  /*1110*/  LOP3.LUT R0, R0, 0xfffffc00, RZ, 0xc0, !PT ;  /* 0xfffffc0000007812 */ /* 0x000fe400078ec0ff */
[----:B------:R-:W-:Y:S02]  /*1120*/  LOP3.LUT R18, R18, 0xffff0000, RZ, 0xc0, !PT ;  /* 0xffff000012127812 */ /* 0x000fe400078ec0ff */
[----:B------:R-:W-:Y:S02]  /*1130*/  LOP3.LUT R3, R3, R36, RZ, 0xfc, !PT ;  /* 0x0000002403037212 */ /* 0x000fe400078efcff */
[----:B------:R-:W-:-:S02]  /*1140*/  IADD3 R0, R18, R35, -R0 ;  /* 0x0000002312007210 */ /* 0x000fc40007ffe800 */
[----:B------:R-:W-:Y:S02]  /*1150*/  LOP3.LUT R18, R2, 0xc00, RZ, 0xfc, !PT ;  /* 0x00000c0002127812 */ /* 0x000fe400078efcff */
[C---:B------:R-:W-:Y:S02]  /*1160*/  LOP3.LUT R21, R3.reuse, 0x4, RZ, 0xfc, !PT ;  /* 0x0000000403157812 */ /* 0x040fe400078efcff */
[C---:B------:R-:W-:Y:S02]  /*1170*/  LOP3.LUT R19, R3.reuse, 0x8, RZ, 0xfc, !PT ;  /* 0x0000000803137812 */ /* 0x040fe400078efcff */
[----:B------:R-:W-:Y:S02]  /*1180*/  SHF.R.U32.HI R18, RZ, 0x4, R18 ;  /* 0x00000004ff127819 */ /* 0x000fe40000011612 */
[C---:B------:R-:W-:Y:S02]  /*1190*/  LOP3.LUT R25, R3.reuse, 0xc, RZ, 0xfc, !PT ;  /* 0x0000000c03197812 */ /* 0x040fe400078efcff */
[----:B------:R-:W-:-:S02]  /*11a0*/  ISETP.GE.AND P0, PT, R3, 0x40, PT ;  /* 0x000000400300780c */ /* 0x000fc40003f06270 */
[----:B------:R-:W-:Y:S02]  /*11b0*/  ISETP.GE.AND P1, PT, R21, 0x40, PT ;  /* 0x000000401500780c */ /* 0x000fe40003f26270 */
[----:B------:R-:W-:Y:S01]  /*11c0*/  ISETP.GE.AND P2, PT, R19, 0x40, PT ;  /* 0x000000401300780c */ /* 0x000fe20003f46270 */
[----:B------:R-:W-:Y:S01]  /*11d0*/  IMAD R3, R3, 0x400, R0 ;  /* 0x0000040003037824 */ /* 0x000fe200078e0200 */
[----:B------:R-:W-:Y:S02]  /*11e0*/  LOP3.LUT R18, R18, 0xf0, RZ, 0xc0, !PT ;  /* 0x000000f012127812 */ /* 0x000fe400078ec0ff */
[----:B------:R-:W-:Y:S02]  /*11f0*/  ISETP.GE.AND P3, PT, R25, 0x40, PT ;  /* 0x000000401900780c */ /* 0x000fe40003f66270 */
[-C--:B------:R-:W-:Y:S02]  /*1200*/  LEA R21, R21, R0.reuse, 0xa ;  /* 0x0000000015157211 */ /* 0x080fe400078e50ff */
[----:B---3--:R-:W-:-:S02]  /*1210*/  LEA R23, R19, R0, 0xa ;  /* 0x0000000013177211 */ /* 0x008fc400078e50ff */
[----:B------:R-:W-:Y:S01]  /*1220*/  IADD3 R27, R18, UR4, RZ ;  /* 0x00000004121b7c10 */ /* 0x000fe2000fffe0ff */
[----:B0-----:R-:W-:-:S04]  /*1230*/  IMAD.WIDE R18, R3, 0x4, R16 ;  /* 0x0000000403127825 */ /* 0x001fc800078e0210 */
[--C-:B------:R-:W-:Y:S01]  /*1240*/  IMAD.WIDE R20, R21, 0x4, R16.reuse ;  /* 0x0000000415147825 */ /* 0x100fe200078e0210 */
[----:B-1----:R0:W-:Y:S03]  /*1250*/  @!P0 STG.E.128 desc[UR6][R18.64], R4 ;  /* 0x0000000412008986 */ /* 0x0021e6000c101d06 */
[----:B------:R-:W-:Y:S01]  /*1260*/  IMAD.WIDE R22, R23, 0x4, R16 ;  /* 0x0000000417167825 */ /* 0x000fe200078e0210 */
[----:B--2---:R0:W-:Y:S01]  /*1270*/  @!P1 STG.E.128 desc[UR6][R20.64], R8 ;  /* 0x0000000814009986 */ /* 0x0041e2000c101d06 */
[----:B------:R-:W-:-:S03]  /*1280*/  LEA R27, R2, R27, 0x2 ;  /* 0x0000001b021b7211 */ /* 0x000fc600078e10ff */
[----:B----4-:R0:W-:Y:S02]  /*1290*/  @!P2 STG.E.128 desc[UR6][R22.64], R12 ;  /* 0x0000000c1600a986 */ /* 0x0101e4000c101d06 */
[----:B0-----:R-:W-:Y:S05]  /*12a0*/  @P3 EXIT ;  /* 0x000000000000394d */ /* 0x001fea0003800000 */
[----:B0-----:R-:W0:Y:S01]  /*12b0*/  LDS.128 R4, [R27+0x3000] ;  /* 0x003000001b047984 */ /* 0x001e220000000c00 */
[----:B------:R-:W-:-:S05]  /*12c0*/  LEA R25, R25, R0, 0xa ;  /* 0x0000000019197211 */ /* 0x000fca00078e50ff */
[----:B------:R-:W-:-:S05]  /*12d0*/  IMAD.WIDE R16, R25, 0x4, R16 ;  /* 0x0000000419107825 */ /* 0x000fca00078e0210 */
[----:B0-----:R-:W-:Y:S01]  /*12e0*/  STG.E.128 desc[UR6][R16.64], R4 ;  /* 0x0000000410007986 */ /* 0x001fe2000c101d06 */
[----:B------:R-:W-:Y:S05]  /*12f0*/  EXIT ;  /* 0x000000000000794d */ /* 0x000fea0003800000 */
.L_x_0:
[----:B------:R-:W-:-:S00]  /*1300*/  BRA `(.L_x_0) ;  /* 0xfffffffc00fc7947 */ /* 0x000fc0000383ffff */
[----:B------:R-:W-:-:S00]  /*1310*/  NOP ;  /* 0x0000000000007918 */ /* 0x000fc00000000000 */
        /* <DEDUP_REMOVED lines=14> */
.L_x_1:


//--------------------- .nv.global.init           --------------------------
	.section	.nv.global.init,"aw",@progbits
.nv.global.init:
	.type		_$_str,@object
	.size		_$_str,(_$_str_$_2 - _$_str)
_$_str:
        /*0000*/ 	.byte	0x5f, 0x5f, 0x43, 0x55, 0x44, 0x41, 0x5f, 0x46, 0x54, 0x5a, 0x00
	.type		_$_str_$_2,@object
	.size		_$_str_$_2,(.L_1 - _$_str_$_2)
_$_str_$_2:
        /*000b*/ 	.byte	0x5f, 0x5f, 0x43, 0x55, 0x44, 0x41, 0x5f, 0x50, 0x52, 0x45, 0x43, 0x5f, 0x53, 0x51, 0x52, 0x54
        /*001b*/ 	.byte	0x00
.L_1:


//--------------------- .nv.shared.triton_poi_fused__native_batch_norm_legit_no_training_add_leaky_relu_10 --------------------------
	.section	.nv.shared.triton_poi_fused__native_batch_norm_legit_no_training_add_leaky_relu_10,"aw",@nobits
	.sectionflags	@""
	.align	16
	.zero		1024


//--------------------- .nv.constant0.triton_poi_fused__native_batch_norm_legit_no_training_add_leaky_relu_10 --------------------------
	.section	.nv.constant0.triton_poi_fused__native_batch_norm_legit_no_training_add_leaky_relu_10,"a",@progbits
	.sectionflags	@""
	.align	4
.nv.constant0.triton_poi_fused__native_batch_norm_legit_no_training_add_leaky_relu_10:
	.zero		592
